	.headerflags	@"EF_CUDA_TEXMODE_UNIFIED EF_CUDA_64BIT_ADDRESS EF_CUDA_ACCELERATORS EF_CUDA_SM90 EF_CUDA_VIRTUAL_SM(EF_CUDA_SM90)"
	.elftype	@"ET_EXEC"


//--------------------- .nv.info                  --------------------------
	.section	.nv.info,"",@"SHT_CUDA_INFO"
	.align	4


	//----- nvinfo : EIATTR_REGCOUNT
	.align		4
        /*0000*/ 	.byte	0x04, 0x2f
        /*0002*/ 	.short	(.L_3 - .L_2)
	.align		4
.L_2:
        /*0004*/ 	.word	index@(triton_poi_fused__native_batch_norm_legit_no_training_hardtanh_15)
        /*0008*/ 	.word	0x00000016


	//----- nvinfo : EIATTR_FRAME_SIZE
	.align		4
.L_3:
        /*000c*/ 	.byte	0x04, 0x11
        /*000e*/ 	.short	(.L_5 - .L_4)
	.align		4
.L_4:
        /*0010*/ 	.word	index@(triton_poi_fused__native_batch_norm_legit_no_training_hardtanh_15)
        /*0014*/ 	.word	0x00000000


	//----- nvinfo : EIATTR_MIN_STACK_SIZE
	.align		4
.L_5:
        /*0018*/ 	.byte	0x04, 0x12
        /*001a*/ 	.short	(.L_7 - .L_6)
	.align		4
.L_6:
        /*001c*/ 	.word	index@(triton_poi_fused__native_batch_norm_legit_no_training_hardtanh_15)
        /*0020*/ 	.word	0x00000000
.L_7:


//--------------------- .nv.info.triton_poi_fused__native_batch_norm_legit_no_training_hardtanh_15 --------------------------
	.section	.nv.info.triton_poi_fused__native_batch_norm_legit_no_training_hardtanh_15,"",@"SHT_CUDA_INFO"
	.sectionflags	@""
	.align	4


	//----- nvinfo : EIATTR_CUDA_API_VERSION
	.align		4
        /*0000*/ 	.byte	0x04, 0x37
        /*0002*/ 	.short	(.L_9 - .L_8)
.L_8:
        /*0004*/ 	.word	0x00000080


	//----- nvinfo : EIATTR_KPARAM_INFO
	.align		4
.L_9:
        /*0008*/ 	.byte	0x04, 0x17
        /*000a*/ 	.short	(.L_11 - .L_10)
.L_10:
        /*000c*/ 	.word	0x00000000
        /*0010*/ 	.short	0x0006
        /*0012*/ 	.short	0x0030
        /*0014*/ 	.byte	0x00, 0xf4, 0x21, 0x00


	//----- nvinfo : EIATTR_KPARAM_INFO
	.align		4
.L_11:
        /*0018*/ 	.byte	0x04, 0x17
        /*001a*/ 	.short	(.L_13 - .L_12)
.L_12:
        /*001c*/ 	.word	0x00000000
        /*0020*/ 	.short	0x0005
        /*0022*/ 	.short	0x0028
        /*0024*/ 	.byte	0x00, 0xf0, 0x11, 0x00


	//----- nvinfo : EIATTR_KPARAM_INFO
	.align		4
.L_13:
        /*0028*/ 	.byte	0x04, 0x17
        /*002a*/ 	.short	(.L_15 - .L_14)
.L_14:
        /*002c*/ 	.word	0x00000000
        /*0030*/ 	.short	0x0004
        /*0032*/ 	.short	0x0020
        /*0034*/ 	.byte	0x00, 0xf4, 0x21, 0x00


	//----- nvinfo : EIATTR_KPARAM_INFO
	.align		4
.L_15:
        /*0038*/ 	.byte	0x04, 0x17
        /*003a*/ 	.short	(.L_17 - .L_16)
.L_16:
        /*003c*/ 	.word	0x00000000
        /*0040*/ 	.short	0x0003
        /*0042*/ 	.short	0x0018
        /*0044*/ 	.byte	0x00, 0xf4, 0x21, 0x00


	//----- nvinfo : EIATTR_KPARAM_INFO
	.align		4
.L_17:
        /*0048*/ 	.byte	0x04, 0x17
        /*004a*/ 	.short	(.L_19 - .L_18)
.L_18:
        /*004c*/ 	.word	0x00000000
        /*0050*/ 	.short	0x0002
        /*0052*/ 	.short	0x0010
        /*0054*/ 	.byte	0x00, 0xf4, 0x21, 0x00


	//----- nvinfo : EIATTR_KPARAM_INFO
	.align		4
.L_19:
        /*0058*/ 	.byte	0x04, 0x17
        /*005a*/ 	.short	(.L_21 - .L_20)
.L_20:
        /*005c*/ 	.word	0x00000000
        /*0060*/ 	.short	0x0001
        /*0062*/ 	.short	0x0008
        /*0064*/ 	.byte	0x00, 0xf4, 0x21, 0x00


	//----- nvinfo : EIATTR_KPARAM_INFO
	.align		4
.L_21:
        /*0068*/ 	.byte	0x04, 0x17
        /*006a*/ 	.short	(.L_23 - .L_22)
.L_22:
        /*006c*/ 	.word	0x00000000
        /*0070*/ 	.short	0x0000
        /*0072*/ 	.short	0x0000
        /*0074*/ 	.byte	0x00, 0xf4, 0x21, 0x00


	//----- nvinfo : EIATTR_SPARSE_MMA_MASK
	.align		4
.L_23:
        /*0078*/ 	.byte	0x03, 0x50
        /*007a*/ 	.short	0x0000


	//----- nvinfo : EIATTR_MAXREG_COUNT
	.align		4
        /*007c*/ 	.byte	0x03, 0x1b
        /*007e*/ 	.short	0x00ff


	//----- nvinfo : EIATTR_EXIT_INSTR_OFFSETS
	.align		4
        /*0080*/ 	.byte	0x04, 0x1c
        /*0082*/ 	.short	(.L_25 - .L_24)


	//   ....[0]....
.L_24:
        /*0084*/ 	.word	0x000004e0


	//   ....[1]....
        /*0088*/ 	.word	0x00000500


	//----- nvinfo : EIATTR_REQNTID
	.align		4
.L_25:
        /*008c*/ 	.byte	0x04, 0x10
        /*008e*/ 	.short	(.L_27 - .L_26)
.L_26:
        /*0090*/ 	.word	0x00000100
        /*0094*/ 	.word	0x00000001
        /*0098*/ 	.word	0x00000001


	//----- nvinfo : EIATTR_CBANK_PARAM_SIZE
	.align		4
.L_27:
        /*009c*/ 	.byte	0x03, 0x19
        /*009e*/ 	.short	0x0038


	//----- nvinfo : EIATTR_PARAM_CBANK
	.align		4
        /*00a0*/ 	.byte	0x04, 0x0a
        /*00a2*/ 	.short	(.L_29 - .L_28)
	.align		4
.L_28:
        /*00a4*/ 	.word	index@(.nv.constant0.triton_poi_fused__native_batch_norm_legit_no_training_hardtanh_15)
        /*00a8*/ 	.short	0x0210
        /*00aa*/ 	.short	0x0038


	//----- nvinfo : EIATTR_SW_WAR
	.align		4
.L_29:
        /*00ac*/ 	.byte	0x04, 0x36
        /*00ae*/ 	.short	(.L_31 - .L_30)
.L_30:
        /*00b0*/ 	.word	0x00000008
.L_31:


//--------------------- .nv.callgraph             --------------------------
	.section	.nv.callgraph,"",@"SHT_CUDA_CALLGRAPH"
	.align	4
	.sectionentsize	8
	.align		4
        /*0000*/ 	.word	0x00000000
	.align		4
        /*0004*/ 	.word	0xffffffff
	.align		4
        /*0008*/ 	.word	0x00000000
	.align		4
        /*000c*/ 	.word	0xfffffffe
	.align		4
        /*0010*/ 	.word	0x00000000
	.align		4
        /*0014*/ 	.word	0xfffffffd
	.align		4
        /*0018*/ 	.word	0x00000000
	.align		4
        /*001c*/ 	.word	0xfffffffc


//--------------------- .nv.constant4             --------------------------
	.section	.nv.constant4,"a",@progbits
	.align	8
	.align		8
.nv.constant4:
        /*0000*/ 	.dword	_$_str
	.align		8
        /*0008*/ 	.dword	_$_str_$_2


//--------------------- .text.triton_poi_fused__native_batch_norm_legit_no_training_hardtanh_15 --------------------------
	.section	.text.triton_poi_fused__native_batch_norm_legit_no_training_hardtanh_15,"ax",@progbits
	.align	128
        .global         triton_poi_fused__native_batch_norm_legit_no_training_hardtanh_15
        .type           triton_poi_fused__native_batch_norm_legit_no_training_hardtanh_15,@function
        .size           triton_poi_fused__native_batch_norm_legit_no_training_hardtanh_15,(.L_x_1 - triton_poi_fused__native_batch_norm_legit_no_training_hardtanh_15)
        .other          triton_poi_fused__native_batch_norm_legit_no_training_hardtanh_15,@"STO_CUDA_ENTRY STV_DEFAULT"
triton_poi_fused__native_batch_norm_legit_no_training_hardtanh_15:
.text.triton_poi_fused__native_batch_norm_legit_no_training_hardtanh_15:
[----:B------:R-:W0:Y:S01]  /*0000*/  LDC R1, c[0x0][0x28] ;  /* 0x00000a00ff017b82 */ /* 0x000e220000000800 */
[----:B------:R-:W1:Y:S07]  /*0010*/  S2R R0, SR_TID.X ;  /* 0x0000000000007919 */ /* 0x000e6e0000002100 */
[----:B------:R-:W2:Y:S01]  /*0020*/  LDC.64 R8, c[0x0][0x220] ;  /* 0x00008800ff087b82 */ /* 0x000ea20000000a00 */
[----:B------:R-:W-:Y:S01]  /*0030*/  UMOV UR4, 0xf0 ;  /* 0x000000f000047882 */ /* 0x000fe20000000000 */
[----:B------:R-:W3:Y:S01]  /*0040*/  S2R R11, SR_CTAID.X ;  /* 0x00000000000b7919 */ /* 0x000ee20000002500 */
[----:B------:R-:W-:Y:S01]  /*0050*/  USHF.R.U32 UR8, UR4, 0x4, URZ ;  /* 0x0000000404087899 */ /* 0x000fe2000800163f */
[----:B------:R-:W-:-:S03]  /*0060*/  UMOV UR9, 0x140 ;  /* 0x0000014000097882 */ /* 0x000fc60000000000 */
[----:B------:R-:W-:-:S04]  /*0070*/  ULOP3.LUT UR9, UR9, 0xf, UR8, 0xf8, !UPT ;  /* 0x0000000f09097892 */ /* 0x000fc8000f8ef808 */
[----:B------:R-:W-:Y:S01]  /*0080*/  USHF.L.U32 UR9, UR9, 0x14, URZ ;  /* 0x0000001409097899 */ /* 0x000fe2000800063f */
[----:B------:R-:W-:Y:S01]  /*0090*/  UMOV UR8, URZ ;  /* 0x0000003f00087c82 */ /* 0x000fe20008000000 */
[----:B------:R-:W4:Y:S08]  /*00a0*/  LDC.64 R14, c[0x0][0x218] ;  /* 0x00008600ff0e7b82 */ /* 0x000f300000000a00 */
[----:B------:R-:W5:Y:S08]  /*00b0*/  LDC.64 R16, c[0x0][0x228] ;  /* 0x00008a00ff107b82 */ /* 0x000f700000000a00 */
[----:B------:R-:W0:Y:S01]  /*00c0*/  LDC.64 R18, c[0x0][0x230] ;  /* 0x00008c00ff127b82 */ /* 0x000e220000000a00 */
[----:B-1----:R-:W-:-:S07]  /*00d0*/  SHF.L.U32 R0, R0, 0x1, RZ ;  /* 0x0000000100007819 */ /* 0x002fce00000006ff */
[----:B------:R-:W1:Y:S01]  /*00e0*/  LDC.64 R6, c[0x0][0x210] ;  /* 0x00008400ff067b82 */ /* 0x000e620000000a00 */
[----:B------:R-:W-:-:S04]  /*00f0*/  LOP3.LUT R0, R0, 0x1fe, RZ, 0xc0, !PT ;  /* 0x000001fe00007812 */ /* 0x000fc800078ec0ff */
[----:B---3--:R-:W-:-:S04]  /*0100*/  LEA R11, R11, R0, 0x9 ;  /* 0x000000000b0b7211 */ /* 0x008fc800078e48ff */
[C---:B------:R-:W-:Y:S01]  /*0110*/  ISETP.GE.AND P0, PT, R11.reuse, 0x12600, PT ;  /* 0x000126000b00780c */ /* 0x040fe20003f06270 */
[----:B------:R-:W-:-:S05]  /*0120*/  IMAD.HI R0, R11, 0x2aaaaaab, RZ ;  /* 0x2aaaaaab0b007827 */ /* 0x000fca00078e02ff */
[----:B------:R-:W-:-:S04]  /*0130*/  SHF.R.U32.HI R3, RZ, 0x1f, R0 ;  /* 0x0000001fff037819 */ /* 0x000fc80000011600 */
[----:B------:R-:W-:Y:S02]  /*0140*/  LEA.HI R0, R0, R3, RZ, 0x1a ;  /* 0x0000000300007211 */ /* 0x000fe400078fd0ff */
[----:B------:R-:W-:-:S03]  /*0150*/  CS2R R2, SRZ ;  /* 0x0000000000027805 */ /* 0x000fc6000001ff00 */
[----:B------:R-:W-:-:S04]  /*0160*/  IMAD R5, R0, -0x180, R11 ;  /* 0xfffffe8000057824 */ /* 0x000fc800078e020b */
[----:B--2---:R-:W-:-:S05]  /*0170*/  IMAD.WIDE R8, R5, 0x4, R8 ;  /* 0x0000000405087825 */ /* 0x004fca00078e0208 */
[----:B------:R2:W3:Y:S01]  /*0180*/  @!P0 LDG.E.EL.64 R2, desc[UR8][R8.64] ;  /* 0x0000000808028981 */ /* 0x0004e2000c2e1b00 */
[C---:B----4-:R-:W-:Y:S01]  /*0190*/  IMAD.WIDE R14, R5.reuse, 0x4, R14 ;  /* 0x00000004050e7825 */ /* 0x050fe200078e020e */
[----:B------:R-:W-:Y:S01]  /*01a0*/  CS2R R12, SRZ ;  /* 0x00000000000c7805 */ /* 0x000fe2000001ff00 */
[----:B------:R-:W-:Y:S02]  /*01b0*/  ULDC.64 UR6, c[0x0][0x208] ;  /* 0x0000820000067ab9 */ /* 0x000fe40000000a00 */
[----:B-----5:R-:W-:-:S04]  /*01c0*/  IMAD.WIDE R16, R5, 0x4, R16 ;  /* 0x0000000405107825 */ /* 0x020fc800078e0210 */
[----:B0-----:R-:W-:Y:S01]  /*01d0*/  IMAD.WIDE R18, R5, 0x4, R18 ;  /* 0x0000000405127825 */ /* 0x001fe200078e0212 */
[----:B------:R-:W-:-:S03]  /*01e0*/  CS2R R4, SRZ ;  /* 0x0000000000047805 */ /* 0x000fc6000001ff00 */
[----:B-1----:R-:W-:Y:S01]  /*01f0*/  IMAD.WIDE R6, R11, 0x4, R6 ;  /* 0x000000040b067825 */ /* 0x002fe200078e0206 */
[----:B------:R-:W-:Y:S01]  /*0200*/  USHF.R.U32 UR4, UR4, 0x4, URZ ;  /* 0x0000000404047899 */ /* 0x000fe2000800163f */
[----:B------:R-:W-:-:S03]  /*0210*/  UMOV UR5, 0x140 ;  /* 0x0000014000057882 */ /* 0x000fc60000000000 */
[----:B------:R-:W-:-:S04]  /*0220*/  ULOP3.LUT UR5, UR5, 0xf, UR4, 0xf8, !UPT ;  /* 0x0000000f05057892 */ /* 0x000fc8000f8ef804 */
[----:B------:R-:W-:Y:S01]  /*0230*/  USHF.L.U32 UR5, UR5, 0x14, URZ ;  /* 0x0000001405057899 */ /* 0x000fe2000800063f */
[----:B------:R-:W-:Y:S01]  /*0240*/  UMOV UR4, URZ ;  /* 0x0000003f00047c82 */ /* 0x000fe20008000000 */
[----:B------:R0:W4:Y:S01]  /*0250*/  @!P0 LDG.E.EL.64 R4, desc[UR8][R14.64] ;  /* 0x000000080e048981 */ /* 0x000122000c2e1b00 */
[----:B------:R-:W-:Y:S02]  /*0260*/  CS2R R10, SRZ ;  /* 0x00000000000a7805 */ /* 0x000fe4000001ff00 */
[----:B--2---:R-:W-:Y:S01]  /*0270*/  CS2R R8, SRZ ;  /* 0x0000000000087805 */ /* 0x004fe2000001ff00 */
[----:B------:R-:W4:Y:S04]  /*0280*/  @!P0 LDG.E.64 R12, desc[UR6][R6.64] ;  /* 0x00000006060c8981 */ /* 0x000f28000c1e1b00 */
[----:B------:R-:W2:Y:S04]  /*0290*/  @!P0 LDG.E.EL.64 R10, desc[UR4][R16.64] ;  /* 0x00000004100a8981 */ /* 0x000ea8000c2e1b00 */
[----:B------:R-:W2:Y:S01]  /*02a0*/  @!P0 LDG.E.EL.64 R8, desc[UR4][R18.64] ;  /* 0x0000000412088981 */ /* 0x000ea2000c2e1b00 */
[----:B0-----:R-:W-:Y:S01]  /*02b0*/  HFMA2.MMA R15, -RZ, RZ, 1.625, 0 ;  /* 0x3e800000ff0f7435 */ /* 0x001fe200000001ff */
[----:B---3--:R-:W-:Y:S01]  /*02c0*/  FADD R2, R2, 9.9999997473787516356e-06 ;  /* 0x3727c5ac02027421 */ /* 0x008fe20000000000 */
[----:B------:R-:W-:-:S03]  /*02d0*/  FADD R3, R3, 9.9999997473787516356e-06 ;  /* 0x3727c5ac03037421 */ /* 0x000fc60000000000 */
[----:B------:R-:W0:Y:S08]  /*02e0*/  MUFU.SQRT R0, R2 ;  /* 0x0000000200007308 */ /* 0x000e300000002000 */
[----:B------:R1:W3:Y:S01]  /*02f0*/  MUFU.SQRT R14, R3 ;  /* 0x00000003000e7308 */ /* 0x0002e20000002000 */
[----:B----4-:R-:W-:Y:S01]  /*0300*/  FADD R4, -R4, R12 ;  /* 0x0000000c04047221 */ /* 0x010fe20000000100 */
[C---:B0-----:R-:W-:Y:S01]  /*0310*/  FSETP.GT.AND P1, PT, |R0|.reuse, 8.50705917302346158658e+37, PT ;  /* 0x7e8000000000780b */ /* 0x041fe20003f24200 */
[----:B------:R-:W-:Y:S01]  /*0320*/  FADD R5, -R5, R13 ;  /* 0x0000000d05057221 */ /* 0x000fe20000000100 */
[----:B------:R-:W-:-:S02]  /*0330*/  FSETP.GEU.AND P3, PT, |R0|, 1.175494350822287508e-38, PT ;  /* 0x008000000000780b */ /* 0x000fc40003f6e200 */
[C---:B-1----:R-:W-:Y:S02]  /*0340*/  FSEL R3, R15.reuse, 1, P1 ;  /* 0x3f8000000f037808 */ /* 0x042fe40000800000 */
[C---:B---3--:R-:W-:Y:S02]  /*0350*/  FSETP.GT.AND P2, PT, |R14|.reuse, 8.50705917302346158658e+37, PT ;  /* 0x7e8000000e00780b */ /* 0x048fe40003f44200 */
[----:B------:R-:W-:Y:S02]  /*0360*/  FSETP.GEU.AND P4, PT, |R14|, 1.175494350822287508e-38, PT ;  /* 0x008000000e00780b */ /* 0x000fe40003f8e200 */
[----:B------:R-:W-:-:S03]  /*0370*/  FSEL R15, R15, 1, P2 ;  /* 0x3f8000000f0f7808 */ /* 0x000fc60001000000 */
[----:B------:R-:W-:Y:S02]  /*0380*/  @P1 FMUL R0, R0, 0.25 ;  /* 0x3e80000000001820 */ /* 0x000fe40000400000 */
[----:B------:R-:W-:Y:S02]  /*0390*/  @!P3 FMUL R3, R3, 16777216 ;  /* 0x4b8000000303b820 */ /* 0x000fe40000400000 */
[----:B------:R-:W-:Y:S02]  /*03a0*/  @!P3 FMUL R0, R0, 16777216 ;  /* 0x4b8000000000b820 */ /* 0x000fe40000400000 */
[----:B------:R-:W-:-:S04]  /*03b0*/  @P2 FMUL R14, R14, 0.25 ;  /* 0x3e8000000e0e2820 */ /* 0x000fc80000400000 */
[----:B------:R-:W0:Y:S01]  /*03c0*/  MUFU.RCP R0, R0 ;  /* 0x0000000000007308 */ /* 0x000e220000001000 */
[----:B------:R-:W-:Y:S01]  /*03d0*/  @!P4 FMUL R15, R15, 16777216 ;  /* 0x4b8000000f0fc820 */ /* 0x000fe20000400000 */
[----:B------:R-:W-:-:S06]  /*03e0*/  @!P4 FMUL R14, R14, 16777216 ;  /* 0x4b8000000e0ec820 */ /* 0x000fcc0000400000 */
[----:B------:R-:W1:Y:S01]  /*03f0*/  MUFU.RCP R14, R14 ;  /* 0x0000000e000e7308 */ /* 0x000e620000001000 */
[----:B0-----:R-:W-:-:S04]  /*0400*/  FMUL R3, R0, R3 ;  /* 0x0000000300037220 */ /* 0x001fc80000400000 */
[----:B------:R-:W-:Y:S01]  /*0410*/  FMUL R3, R4, R3 ;  /* 0x0000000304037220 */ /* 0x000fe20000400000 */
[----:B-1----:R-:W-:-:S03]  /*0420*/  FMUL R2, R14, R15 ;  /* 0x0000000f0e027220 */ /* 0x002fc60000400000 */
[----:B--2---:R-:W-:Y:S01]  /*0430*/  FFMA R3, R3, R10, R8 ;  /* 0x0000000a03037223 */ /* 0x004fe20000000008 */
[----:B------:R-:W-:-:S04]  /*0440*/  FMUL R2, R5, R2 ;  /* 0x0000000205027220 */ /* 0x000fc80000400000 */
[----:B------:R-:W-:Y:S01]  /*0450*/  FMNMX.NAN R4, RZ, R3, !PT ;  /* 0x00000003ff047209 */ /* 0x000fe20007820000 */
[----:B------:R-:W-:-:S03]  /*0460*/  FFMA R2, R2, R11, R9 ;  /* 0x0000000b02027223 */ /* 0x000fc60000000009 */
[C---:B------:R-:W-:Y:S02]  /*0470*/  FSETP.GEU.AND P3, PT, R4.reuse, 6, PT ;  /* 0x40c000000400780b */ /* 0x040fe40003f6e000 */
[----:B------:R-:W-:Y:S02]  /*0480*/  FSETP.NAN.AND P1, PT, R4, R4, PT ;  /* 0x000000040400720b */ /* 0x000fe40003f28000 */
[----:B------:R-:W-:-:S04]  /*0490*/  FMNMX.NAN R5, RZ, R2, !PT ;  /* 0x00000002ff057209 */ /* 0x000fc80007820000 */
[C---:B------:R-:W-:Y:S02]  /*04a0*/  FSETP.GEU.AND P4, PT, R5.reuse, 6, PT ;  /* 0x40c000000500780b */ /* 0x040fe40003f8e000 */
[----:B------:R-:W-:-:S03]  /*04b0*/  FSETP.NAN.AND P2, PT, R5, R5, PT ;  /* 0x000000050500720b */ /* 0x000fc60003f48000 */
[----:B------:R-:W-:-:S08]  /*04c0*/  @P3 SEL R4, R4, 0x40c00000, P1 ;  /* 0x40c0000004043807 */ /* 0x000fd00000800000 */
[----:B------:R-:W-:Y:S01]  /*04d0*/  @P4 SEL R5, R5, 0x40c00000, P2 ;  /* 0x40c0000005054807 */ /* 0x000fe20001000000 */
[----:B------:R-:W-:Y:S06]  /*04e0*/  @P0 EXIT ;  /* 0x000000000000094d */ /* 0x000fec0003800000 */
[----:B------:R-:W-:Y:S01]  /*04f0*/  STG.E.64 desc[UR6][R6.64], R4 ;  /* 0x0000000406007986 */ /* 0x000fe2000c101b06 */
[----:B------:R-:W-:Y:S05]  /*0500*/  EXIT ;  /* 0x000000000000794d */ /* 0x000fea0003800000 */
.L_x_0:
[----:B------:R-:W-:-:S00]  /*0510*/  BRA `(.L_x_0) ;  /* 0xfffffffc00fc7947 */ /* 0x000fc0000383ffff */
[----:B------:R-:W-:-:S00]  /*0520*/  NOP ;  /* 0x0000000000007918 */ /* 0x000fc00000000000 */
        /* <DEDUP_REMOVED lines=13> */
.L_x_1:


//--------------------- .nv.global.init           --------------------------
	.section	.nv.global.init,"aw",@progbits
.nv.global.init:
	.type		_$_str,@object
	.size		_$_str,(_$_str_$_2 - _$_str)
_$_str:
        /*0000*/ 	.byte	0x5f, 0x5f, 0x43, 0x55, 0x44, 0x41, 0x5f, 0x46, 0x54, 0x5a, 0x00
	.type		_$_str_$_2,@object
	.size		_$_str_$_2,(.L_1 - _$_str_$_2)
_$_str_$_2:
        /*000b*/ 	.byte	0x5f, 0x5f, 0x43, 0x55, 0x44, 0x41, 0x5f, 0x50, 0x52, 0x45, 0x43, 0x5f, 0x53, 0x51, 0x52, 0x54
        /*001b*/ 	.byte	0x00
.L_1:


//--------------------- .nv.shared.reserved.0     --------------------------
	.section	.nv.shared.reserved.0,"aw",@nobits
	.weak		__nv_reservedSMEM_offset_0_alias
	.size		__nv_reservedSMEM_offset_0_alias, 0, 0
	.other		__nv_reservedSMEM_offset_0_alias,@"STO_CUDA_RESERVED_SHARED STV_DEFAULT"
__nv_reservedSMEM_offset_0_alias:
	.zero		0


//--------------------- .nv.constant0.triton_poi_fused__native_batch_norm_legit_no_training_hardtanh_15 --------------------------
	.section	.nv.constant0.triton_poi_fused__native_batch_norm_legit_no_training_hardtanh_15,"a",@progbits
	.sectionflags	@""
	.align	4
.nv.constant0.triton_poi_fused__native_batch_norm_legit_no_training_hardtanh_15:
	.zero		584


//--------------------- SYMBOLS --------------------------

	.type		.nv.reservedSmem.offset0,@object
	.size		.nv.reservedSmem.offset0,0x4
